







.version 7.4
.target sm_52
.address_size 64



.visible .entry _Z14nw_gpu0_kernelPhS_Pijjj(
.param .u64 _Z14nw_gpu0_kernelPhS_Pijjj_param_0,
.param .u64 _Z14nw_gpu0_kernelPhS_Pijjj_param_1,
.param .u64 _Z14nw_gpu0_kernelPhS_Pijjj_param_2,
.param .u32 _Z14nw_gpu0_kernelPhS_Pijjj_param_3,
.param .u32 _Z14nw_gpu0_kernelPhS_Pijjj_param_4,
.param .u32 _Z14nw_gpu0_kernelPhS_Pijjj_param_5
)
{
.reg .pred %p<9>;
.reg .b16 %rs<3>;
.reg .b32 %r<47>;
.reg .b64 %rd<19>;


ld.param.u64 %rd2, [_Z14nw_gpu0_kernelPhS_Pijjj_param_0];
ld.param.u64 %rd3, [_Z14nw_gpu0_kernelPhS_Pijjj_param_1];
ld.param.u64 %rd4, [_Z14nw_gpu0_kernelPhS_Pijjj_param_2];
ld.param.u32 %r17, [_Z14nw_gpu0_kernelPhS_Pijjj_param_3];
ld.param.u32 %r18, [_Z14nw_gpu0_kernelPhS_Pijjj_param_4];
ld.param.u32 %r19, [_Z14nw_gpu0_kernelPhS_Pijjj_param_5];
cvta.to.global.u64 %rd1, %rd4;
mov.u32 %r22, %ctaid.x;
mov.u32 %r23, %ntid.x;
mov.u32 %r24, %tid.x;
mad.lo.s32 %r1, %r23, %r22, %r24;
mov.u32 %r42, 0;
setp.eq.s32 %p1, %r19, 1;
@%p1 bra $L__BB0_3;

setp.ne.s32 %p2, %r19, 2;
mov.u32 %r43, %r42;
@%p2 bra $L__BB0_4;

not.b32 %r25, %r1;
add.s32 %r42, %r25, %r17;
add.s32 %r26, %r1, %r17;
sub.s32 %r43, %r26, %r18;
bra.uni $L__BB0_4;

$L__BB0_3:
not.b32 %r27, %r1;
add.s32 %r42, %r27, %r18;
mov.u32 %r43, %r1;

$L__BB0_4:
setp.ge.u32 %p3, %r1, %r18;
@%p3 bra $L__BB0_17;

setp.eq.s32 %p4, %r43, 0;
@%p4 bra $L__BB0_7;

add.s32 %r28, %r43, -1;
mad.lo.s32 %r29, %r28, %r17, %r42;
mul.wide.u32 %rd5, %r29, 4;
add.s64 %rd6, %rd1, %rd5;
ld.global.u32 %r44, [%rd6];
bra.uni $L__BB0_8;

$L__BB0_7:
not.b32 %r44, %r42;

$L__BB0_8:
setp.eq.s32 %p5, %r42, 0;
@%p5 bra $L__BB0_10;

mad.lo.s32 %r30, %r43, %r17, %r42;
add.s32 %r31, %r30, -1;
mul.wide.u32 %rd7, %r31, 4;
add.s64 %rd8, %rd1, %rd7;
ld.global.u32 %r45, [%rd8];
bra.uni $L__BB0_11;

$L__BB0_10:
not.b32 %r45, %r43;

$L__BB0_11:
@%p4 bra $L__BB0_15;

@%p5 bra $L__BB0_14;

add.s32 %r32, %r43, -1;
mad.lo.s32 %r33, %r32, %r17, %r42;
add.s32 %r34, %r33, -1;
mul.wide.u32 %rd9, %r34, 4;
add.s64 %rd10, %rd1, %rd9;
ld.global.u32 %r46, [%rd10];
bra.uni $L__BB0_16;

$L__BB0_15:
neg.s32 %r46, %r42;
bra.uni $L__BB0_16;

$L__BB0_14:
neg.s32 %r46, %r43;

$L__BB0_16:
cvt.s64.s32 %rd11, %r43;
cvta.to.global.u64 %rd12, %rd3;
add.s64 %rd13, %rd12, %rd11;
cvt.s64.s32 %rd14, %r42;
cvta.to.global.u64 %rd15, %rd2;
add.s64 %rd16, %rd15, %rd14;
ld.global.u8 %rs1, [%rd16];
ld.global.u8 %rs2, [%rd13];
setp.eq.s16 %p8, %rs2, %rs1;
selp.b32 %r35, 1, -1, %p8;
add.s32 %r36, %r35, %r46;
add.s32 %r37, %r45, -1;
add.s32 %r38, %r44, -1;
max.s32 %r39, %r38, %r37;
max.s32 %r40, %r36, %r39;
mad.lo.s32 %r41, %r43, %r17, %r42;
mul.wide.u32 %rd17, %r41, 4;
add.s64 %rd18, %rd1, %rd17;
st.global.u32 [%rd18], %r40;

$L__BB0_17:
ret;

}



// ===== COMPILED SASS (sm_100) =====

	.target	sm_100

	.elftype	@"ET_EXEC"


//--------------------- .note.nv.tkinfo           --------------------------
	.section	.note.nv.tkinfo,"",@"SHT_NOTE"
	.sectionflags	@"SHF_NOTE_NV_TKINFO"
	.tkinfo
        /*0018*/ 	.word	0x00000002
        /*0030*/ 	.string	""
        /*0030*/ 	.string	"ptxas"
        /*0030*/ 	.string	"Cuda compilation tools, release 13.0, V13.0.88"
        /*0030*/ 	.string	"Build cuda_13.0.r13.0/compiler.36424714_0"
        /*0030*/ 	.string	"-arch sm_100 "



//--------------------- .note.nv.cuinfo           --------------------------
	.section	.note.nv.cuinfo,"",@"SHT_NOTE"
	.sectionflags	@"SHF_NOTE_NV_CUINFO"
        /*0018*/ 	.short	0x0002
        /*001a*/ 	.short	0x0034
        /*001c*/ 	.short	0x0082
	.zero		2


//--------------------- .nv.info                  --------------------------
	.section	.nv.info,"",@"SHT_CUDA_INFO"
	.align	4


	//----- nvinfo : EIATTR_REGCOUNT
	.align		4
        /*0000*/ 	.byte	0x04, 0x2f
        /*0002*/ 	.short	(.L_1 - .L_0)
	.align		4
.L_0:
        /*0004*/ 	.word	index@(_Z14nw_gpu0_kernelPhS_Pijjj)
        /*0008*/ 	.word	0x00000010


	//----- nvinfo : EIATTR_FRAME_SIZE
	.align		4
.L_1:
        /*000c*/ 	.byte	0x04, 0x11
        /*000e*/ 	.short	(.L_3 - .L_2)
	.align		4
.L_2:
        /*0010*/ 	.word	index@(_Z14nw_gpu0_kernelPhS_Pijjj)
        /*0014*/ 	.word	0x00000000


	//----- nvinfo : EIATTR_MIN_STACK_SIZE
	.align		4
.L_3:
        /*0018*/ 	.byte	0x04, 0x12
        /*001a*/ 	.short	(.L_5 - .L_4)
	.align		4
.L_4:
        /*001c*/ 	.word	index@(_Z14nw_gpu0_kernelPhS_Pijjj)
        /*0020*/ 	.word	0x00000000
.L_5:


//--------------------- .nv.compat                --------------------------
	.section	.nv.compat,"",@"SHT_CUDA_COMPAT_INFO"
	.align	4
        /*0000*/ 	.byte	0x02, 0x09, 0x00, 0x00, 0x02, 0x02, 0x01, 0x00, 0x02, 0x05, 0x05, 0x00, 0x03, 0x07, 0x01, 0x01
        /*0010*/ 	.byte	0x02, 0x03, 0x00, 0x00, 0x02, 0x06, 0x01, 0x00, 0x04, 0x0b, 0x08, 0x00, 0x09, 0x00, 0x00, 0x00
        /*0020*/ 	.byte	0x00, 0x00, 0x00, 0x00


//--------------------- .nv.info._Z14nw_gpu0_kernelPhS_Pijjj --------------------------
	.section	.nv.info._Z14nw_gpu0_kernelPhS_Pijjj,"",@"SHT_CUDA_INFO"
	.sectionflags	@""
	.align	4


	//----- nvinfo : EIATTR_CUDA_API_VERSION
	.align		4
        /*0000*/ 	.byte	0x04, 0x37
        /*0002*/ 	.short	(.L_7 - .L_6)
.L_6:
        /*0004*/ 	.word	0x00000082


	//----- nvinfo : EIATTR_KPARAM_INFO
	.align		4
.L_7:
        /*0008*/ 	.byte	0x04, 0x17
        /*000a*/ 	.short	(.L_9 - .L_8)
.L_8:
        /*000c*/ 	.word	0x00000000
        /*0010*/ 	.short	0x0005
        /*0012*/ 	.short	0x0020
        /*0014*/ 	.byte	0x00, 0xf0, 0x11, 0x00


	//----- nvinfo : EIATTR_KPARAM_INFO
	.align		4
.L_9:
        /*0018*/ 	.byte	0x04, 0x17
        /*001a*/ 	.short	(.L_11 - .L_10)
.L_10:
        /*001c*/ 	.word	0x00000000
        /*0020*/ 	.short	0x0004
        /*0022*/ 	.short	0x001c
        /*0024*/ 	.byte	0x00, 0xf0, 0x11, 0x00


	//----- nvinfo : EIATTR_KPARAM_INFO
	.align		4
.L_11:
        /*0028*/ 	.byte	0x04, 0x17
        /*002a*/ 	.short	(.L_13 - .L_12)
.L_12:
        /*002c*/ 	.word	0x00000000
        /*0030*/ 	.short	0x0003
        /*0032*/ 	.short	0x0018
        /*0034*/ 	.byte	0x00, 0xf0, 0x11, 0x00


	//----- nvinfo : EIATTR_KPARAM_INFO
	.align		4
.L_13:
        /*0038*/ 	.byte	0x04, 0x17
        /*003a*/ 	.short	(.L_15 - .L_14)
.L_14:
        /*003c*/ 	.word	0x00000000
        /*0040*/ 	.short	0x0002
        /*0042*/ 	.short	0x0010
        /*0044*/ 	.byte	0x00, 0xf0, 0x21, 0x00


	//----- nvinfo : EIATTR_KPARAM_INFO
	.align		4
.L_15:
        /*0048*/ 	.byte	0x04, 0x17
        /*004a*/ 	.short	(.L_17 - .L_16)
.L_16:
        /*004c*/ 	.word	0x00000000
        /*0050*/ 	.short	0x0001
        /*0052*/ 	.short	0x0008
        /*0054*/ 	.byte	0x00, 0xf0, 0x21, 0x00


	//----- nvinfo : EIATTR_KPARAM_INFO
	.align		4
.L_17:
        /*0058*/ 	.byte	0x04, 0x17
        /*005a*/ 	.short	(.L_19 - .L_18)
.L_18:
        /*005c*/ 	.word	0x00000000
        /*0060*/ 	.short	0x0000
        /*0062*/ 	.short	0x0000
        /*0064*/ 	.byte	0x00, 0xf0, 0x21, 0x00


	//----- nvinfo : EIATTR_SPARSE_MMA_MASK
	.align		4
.L_19:
        /*0068*/ 	.byte	0x03, 0x50
        /*006a*/ 	.short	0x0000


	//----- nvinfo : EIATTR_MAXREG_COUNT
	.align		4
        /*006c*/ 	.byte	0x03, 0x1b
        /*006e*/ 	.short	0x00ff


	//----- nvinfo : EIATTR_MERCURY_ISA_VERSION
	.align		4
        /*0070*/ 	.byte	0x03, 0x5f
        /*0072*/ 	.short	0x0101


	//----- nvinfo : EIATTR_VRC_CTA_INIT_COUNT
	.align		4
        /*0074*/ 	.byte	0x02, 0x4a
	.zero		1
	.zero		1


	//----- nvinfo : EIATTR_EXIT_INSTR_OFFSETS
	.align		4
        /*0078*/ 	.byte	0x04, 0x1c
        /*007a*/ 	.short	(.L_21 - .L_20)


	//   ....[0]....
.L_20:
        /*007c*/ 	.word	0x00000170


	//   ....[1]....
        /*0080*/ 	.word	0x000004a0


	//----- nvinfo : EIATTR_CRS_STACK_SIZE
	.align		4
.L_21:
        /*0084*/ 	.byte	0x04, 0x1e
        /*0086*/ 	.short	(.L_23 - .L_22)
.L_22:
        /*0088*/ 	.word	0x00000000


	//----- nvinfo : EIATTR_CBANK_PARAM_SIZE
	.align		4
.L_23:
        /*008c*/ 	.byte	0x03, 0x19
        /*008e*/ 	.short	0x0024


	//----- nvinfo : EIATTR_PARAM_CBANK
	.align		4
        /*0090*/ 	.byte	0x04, 0x0a
        /*0092*/ 	.short	(.L_25 - .L_24)
	.align		4
.L_24:
        /*0094*/ 	.word	index@(.nv.constant0._Z14nw_gpu0_kernelPhS_Pijjj)
        /*0098*/ 	.short	0x0380
        /*009a*/ 	.short	0x0024


	//----- nvinfo : EIATTR_SW_WAR
	.align		4
.L_25:
        /*009c*/ 	.byte	0x04, 0x36
        /*009e*/ 	.short	(.L_27 - .L_26)
.L_26:
        /*00a0*/ 	.word	0x00000008
.L_27:


//--------------------- .nv.callgraph             --------------------------
	.section	.nv.callgraph,"",@"SHT_CUDA_CALLGRAPH"
	.align	4
	.sectionentsize	8
	.align		4
        /*0000*/ 	.word	0x00000000
	.align		4
        /*0004*/ 	.word	0xffffffff
	.align		4
        /*0008*/ 	.word	0x00000000
	.align		4
        /*000c*/ 	.word	0xfffffffe
	.align		4
        /*0010*/ 	.word	0x00000000
	.align		4
        /*0014*/ 	.word	0xfffffffd
	.align		4
        /*0018*/ 	.word	0x00000000
	.align		4
        /*001c*/ 	.word	0xfffffffc


//--------------------- .text._Z14nw_gpu0_kernelPhS_Pijjj --------------------------
	.section	.text._Z14nw_gpu0_kernelPhS_Pijjj,"ax",@progbits
	.align	128
        .global         _Z14nw_gpu0_kernelPhS_Pijjj
        .type           _Z14nw_gpu0_kernelPhS_Pijjj,@function
        .size           _Z14nw_gpu0_kernelPhS_Pijjj,(.L_x_7 - _Z14nw_gpu0_kernelPhS_Pijjj)
        .other          _Z14nw_gpu0_kernelPhS_Pijjj,@"STO_CUDA_ENTRY STV_DEFAULT"
_Z14nw_gpu0_kernelPhS_Pijjj:
.text._Z14nw_gpu0_kernelPhS_Pijjj:
[----:B------:R-:W-:Y:S01]  /*0000*/  LDC R1, c[0x0][0x37c] ;  /* 0x0000df00ff017b82 */ /* 0x000fe20000000800 */
[----:B------:R-:W0:Y:S01]  /*0010*/  S2R R3, SR_TID.X ;  /* 0x0000000000037919 */ /* 0x000e220000002100 */
[----:B------:R-:W1:Y:S06]  /*0020*/  LDCU UR5, c[0x0][0x3a0] ;  /* 0x00007400ff0577ac */ /* 0x000e6c0008000800 */
[----:B------:R-:W0:Y:S08]  /*0030*/  S2UR UR4, SR_CTAID.X ;  /* 0x00000000000479c3 */ /* 0x000e300000002500 */
[----:B------:R-:W0:Y:S01]  /*0040*/  LDC R2, c[0x0][0x360] ;  /* 0x0000d800ff027b82 */ /* 0x000e220000000800 */
[----:B-1----:R-:W-:Y:S01]  /*0050*/  UISETP.NE.AND UP0, UPT, UR5, 0x1, UPT ;  /* 0x000000010500788c */ /* 0x002fe2000bf05270 */
[----:B0-----:R-:W-:-:S08]  /*0060*/  IMAD R2, R2, UR4, R3 ;  /* 0x0000000402027c24 */ /* 0x001fd0000f8e0203 */
[----:B------:R-:W-:Y:S05]  /*0070*/  BRA.U !UP0, `(.L_x_0) ;  /* 0x0000000108247547 */ /* 0x000fea000b800000 */
[----:B------:R-:W-:Y:S01]  /*0080*/  UISETP.NE.AND UP0, UPT, UR5, 0x2, UPT ;  /* 0x000000020500788c */ /* 0x000fe2000bf05270 */
[----:B------:R-:W-:Y:S02]  /*0090*/  IMAD.MOV.U32 R0, RZ, RZ, RZ ;  /* 0x000000ffff007224 */ /* 0x000fe400078e00ff */
[----:B------:R-:W-:-:S06]  /*00a0*/  IMAD.MOV.U32 R3, RZ, RZ, RZ ;  /* 0x000000ffff037224 */ /* 0x000fcc00078e00ff */
[----:B------:R-:W-:Y:S05]  /*00b0*/  BRA.U UP0, `(.L_x_1) ;  /* 0x0000000100247547 */ /* 0x000fea000b800000 */
[----:B------:R-:W0:Y:S01]  /*00c0*/  LDC.64 R4, c[0x0][0x398] ;  /* 0x0000e600ff047b82 */ /* 0x000e220000000a00 */
[----:B------:R-:W-:-:S04]  /*00d0*/  LOP3.LUT R3, RZ, R2, RZ, 0x33, !PT ;  /* 0x00000002ff037212 */ /* 0x000fc800078e33ff */
[----:B0-----:R-:W-:Y:S02]  /*00e0*/  IADD3 R0, PT, PT, R3, R4, RZ ;  /* 0x0000000403007210 */ /* 0x001fe40007ffe0ff */
[----:B------:R-:W-:Y:S01]  /*00f0*/  IADD3 R3, PT, PT, -R5, R2, R4 ;  /* 0x0000000205037210 */ /* 0x000fe20007ffe104 */
[----:B------:R-:W-:Y:S06]  /*0100*/  BRA `(.L_x_1) ;  /* 0x0000000000107947 */ /* 0x000fec0003800000 */
.L_x_0:
[----:B------:R-:W0:Y:S01]  /*0110*/  LDCU UR4, c[0x0][0x39c] ;  /* 0x00007380ff0477ac */ /* 0x000e220008000800 */
[----:B------:R-:W-:Y:S01]  /*0120*/  LOP3.LUT R0, RZ, R2, RZ, 0x33, !PT ;  /* 0x00000002ff007212 */ /* 0x000fe200078e33ff */
[----:B------:R-:W-:-:S04]  /*0130*/  IMAD.MOV.U32 R3, RZ, RZ, R2 ;  /* 0x000000ffff037224 */ /* 0x000fc800078e0002 */
[----:B0-----:R-:W-:-:S07]  /*0140*/  VIADD R0, R0, UR4 ;  /* 0x0000000400007c36 */ /* 0x001fce0008000000 */
.L_x_1:
[----:B------:R-:W0:Y:S02]  /*0150*/  LDCU UR4, c[0x0][0x39c] ;  /* 0x00007380ff0477ac */ /* 0x000e240008000800 */
[----:B0-----:R-:W-:-:S13]  /*0160*/  ISETP.GE.U32.AND P0, PT, R2, UR4, PT ;  /* 0x0000000402007c0c */ /* 0x001fda000bf06070 */
[----:B------:R-:W-:Y:S05]  /*0170*/  @P0 EXIT ;  /* 0x000000000000094d */ /* 0x000fea0003800000 */
[----:B------:R-:W-:Y:S01]  /*0180*/  ISETP.NE.AND P1, PT, R0, RZ, PT ;  /* 0x000000ff0000720c */ /* 0x000fe20003f25270 */
[----:B------:R-:W0:Y:S01]  /*0190*/  LDCU.64 UR4, c[0x0][0x358] ;  /* 0x00006b00ff0477ac */ /* 0x000e220008000a00 */
[----:B------:R-:W-:-:S11]  /*01a0*/  ISETP.NE.AND P0, PT, R3, RZ, PT ;  /* 0x000000ff0300720c */ /* 0x000fd60003f05270 */
[----:B------:R-:W1:Y:S02]  /*01b0*/  @P1 LDC R2, c[0x0][0x398] ;  /* 0x0000e600ff021b82 */ /* 0x000e640000000800 */
[----:B------:R-:W-:-:S06]  /*01c0*/  @P0 IADD3 R9, PT, PT, R3, -0x1, RZ ;  /* 0xffffffff03090810 */ /* 0x000fcc0007ffe0ff */
[----:B------:R-:W2:Y:S08]  /*01d0*/  @P0 LDC R8, c[0x0][0x398] ;  /* 0x0000e600ff080b82 */ /* 0x000eb00000000800 */
[----:B------:R-:W3:Y:S08]  /*01e0*/  @P0 LDC.64 R4, c[0x0][0x390] ;  /* 0x0000e400ff040b82 */ /* 0x000ef00000000a00 */
[----:B------:R-:W4:Y:S01]  /*01f0*/  @P1 LDC.64 R6, c[0x0][0x390] ;  /* 0x0000e400ff061b82 */ /* 0x000f220000000a00 */
[----:B-1----:R-:W-:-:S04]  /*0200*/  @P1 IMAD R2, R3, R2, R0 ;  /* 0x0000000203021224 */ /* 0x002fc800078e0200 */
[----:B------:R-:W-:Y:S02]  /*0210*/  @P1 VIADD R11, R2, 0xffffffff ;  /* 0xffffffff020b1836 */ /* 0x000fe40000000000 */
[----:B--2---:R-:W-:-:S04]  /*0220*/  @P0 IMAD R9, R9, R8, R0 ;  /* 0x0000000809090224 */ /* 0x004fc800078e0200 */
[----:B---3--:R-:W-:-:S05]  /*0230*/  @P0 IMAD.WIDE.U32 R4, R9, 0x4, R4 ;  /* 0x0000000409040825 */ /* 0x008fca00078e0004 */
[----:B0-----:R0:W5:Y:S01]  /*0240*/  @P0 LDG.E R2, desc[UR4][R4.64] ;  /* 0x0000000404020981 */ /* 0x001162000c1e1900 */
[----:B----4-:R-:W-:-:S05]  /*0250*/  @P1 IMAD.WIDE.U32 R6, R11, 0x4, R6 ;  /* 0x000000040b061825 */ /* 0x010fca00078e0006 */
[----:B------:R0:W5:Y:S01]  /*0260*/  @P1 LDG.E R10, desc[UR4][R6.64] ;  /* 0x00000004060a1981 */ /* 0x000162000c1e1900 */
[----:B------:R-:W-:Y:S01]  /*0270*/  BSSY.RECONVERGENT B0, `(.L_x_2) ;  /* 0x0000010000007945 */ /* 0x000fe20003800200 */
[----:B------:R-:W-:Y:S02]  /*0280*/  @!P0 LOP3.LUT R2, RZ, R0, RZ, 0x33, !PT ;  /* 0x00000000ff028212 */ /* 0x000fe400078e33ff */
[----:B------:R-:W-:Y:S01]  /*0290*/  @!P1 LOP3.LUT R10, RZ, R3, RZ, 0x33, !PT ;  /* 0x00000003ff0a9212 */ /* 0x000fe200078e33ff */
[----:B0-----:R-:W-:Y:S06]  /*02a0*/  @!P0 BRA `(.L_x_3) ;  /* 0x00000000002c8947 */ /* 0x001fec0003800000 */
[----:B------:R-:W-:Y:S05]  /*02b0*/  @!P1 BRA `(.L_x_4) ;  /* 0x0000000000209947 */ /* 0x000fea0003800000 */
[----:B------:R-:W0:Y:S01]  /*02c0*/  LDCU UR6, c[0x0][0x398] ;  /* 0x00007300ff0677ac */ /* 0x000e220008000800 */
[----:B------:R-:W1:Y:S01]  /*02d0*/  LDC.64 R4, c[0x0][0x390] ;  /* 0x0000e400ff047b82 */ /* 0x000e620000000a00 */
[----:B------:R-:W-:-:S04]  /*02e0*/  VIADD R7, R3, 0xffffffff ;  /* 0xffffffff03077836 */ /* 0x000fc80000000000 */
[----:B0-----:R-:W-:-:S05]  /*02f0*/  IMAD R7, R7, UR6, R0 ;  /* 0x0000000607077c24 */ /* 0x001fca000f8e0200 */
[----:B------:R-:W-:-:S05]  /*0300*/  IADD3 R7, PT, PT, R7, -0x1, RZ ;  /* 0xffffffff07077810 */ /* 0x000fca0007ffe0ff */
[----:B-1----:R-:W-:-:S05]  /*0310*/  IMAD.WIDE.U32 R4, R7, 0x4, R4 ;  /* 0x0000000407047825 */ /* 0x002fca00078e0004 */
[----:B------:R0:W5:Y:S01]  /*0320*/  LDG.E R11, desc[UR4][R4.64] ;  /* 0x00000004040b7981 */ /* 0x000162000c1e1900 */
[----:B------:R-:W-:Y:S05]  /*0330*/  BRA `(.L_x_5) ;  /* 0x00000000000c7947 */ /* 0x000fea0003800000 */
.L_x_4:
[----:B------:R-:W-:Y:S01]  /*0340*/  IMAD.MOV R11, RZ, RZ, -R3 ;  /* 0x000000ffff0b7224 */ /* 0x000fe200078e0a03 */
[----:B------:R-:W-:Y:S06]  /*0350*/  BRA `(.L_x_5) ;  /* 0x0000000000047947 */ /* 0x000fec0003800000 */
.L_x_3:
[----:B------:R-:W-:-:S07]  /*0360*/  IMAD.MOV R11, RZ, RZ, -R0 ;  /* 0x000000ffff0b7224 */ /* 0x000fce00078e0a00 */
.L_x_5:
[----:B------:R-:W-:Y:S05]  /*0370*/  BSYNC.RECONVERGENT B0 ;  /* 0x0000000000007941 */ /* 0x000fea0003800200 */
.L_x_2:
[----:B------:R-:W1:Y:S01]  /*0380*/  LDCU.128 UR8, c[0x0][0x380] ;  /* 0x00007000ff0877ac */ /* 0x000e620008000c00 */
[----:B------:R-:W2:Y:S01]  /*0390*/  LDC.64 R8, c[0x0][0x390] ;  /* 0x0000e400ff087b82 */ /* 0x000ea20000000a00 */
[----:B------:R-:W3:Y:S01]  /*03a0*/  LDCU UR6, c[0x0][0x398] ;  /* 0x00007300ff0677ac */ /* 0x000ee20008000800 */
[C---:B-1----:R-:W-:Y:S02]  /*03b0*/  IADD3 R6, P0, PT, R3.reuse, UR10, RZ ;  /* 0x0000000a03067c10 */ /* 0x042fe4000ff1e0ff */
[C---:B0-----:R-:W-:Y:S02]  /*03c0*/  IADD3 R4, P1, PT, R0.reuse, UR8, RZ ;  /* 0x0000000800047c10 */ /* 0x041fe4000ff3e0ff */
[----:B------:R-:W-:Y:S02]  /*03d0*/  LEA.HI.X.SX32 R7, R3, UR11, 0x1, P0 ;  /* 0x0000000b03077c11 */ /* 0x000fe400080f0eff */
[----:B------:R-:W-:-:S04]  /*03e0*/  LEA.HI.X.SX32 R5, R0, UR9, 0x1, P1 ;  /* 0x0000000900057c11 */ /* 0x000fc800088f0eff */
[----:B------:R-:W4:Y:S04]  /*03f0*/  LDG.E.U8 R7, desc[UR4][R6.64] ;  /* 0x0000000406077981 */ /* 0x000f28000c1e1100 */
[----:B------:R-:W4:Y:S01]  /*0400*/  LDG.E.U8 R4, desc[UR4][R4.64] ;  /* 0x0000000404047981 */ /* 0x000f22000c1e1100 */
[----:B-----5:R-:W-:Y:S01]  /*0410*/  IADD3 R13, PT, PT, R10, -0x1, RZ ;  /* 0xffffffff0a0d7810 */ /* 0x020fe20007ffe0ff */
[----:B------:R-:W-:Y:S02]  /*0420*/  VIADD R10, R11, 0x1 ;  /* 0x000000010b0a7836 */ /* 0x000fe40000000000 */
[----:B---3--:R-:W-:Y:S01]  /*0430*/  IMAD R3, R3, UR6, R0 ;  /* 0x0000000603037c24 */ /* 0x008fe2000f8e0200 */
[----:B------:R-:W-:-:S03]  /*0440*/  VIADDMNMX R13, R2, 0xffffffff, R13, !PT ;  /* 0xffffffff020d7846 */ /* 0x000fc6000780010d */
[----:B--2---:R-:W-:Y:S01]  /*0450*/  IMAD.WIDE.U32 R2, R3, 0x4, R8 ;  /* 0x0000000403027825 */ /* 0x004fe200078e0008 */
[----:B----4-:R-:W-:-:S13]  /*0460*/  ISETP.NE.AND P0, PT, R7, R4, PT ;  /* 0x000000040700720c */ /* 0x010fda0003f05270 */
[----:B------:R-:W-:-:S04]  /*0470*/  @P0 IADD3 R10, PT, PT, R11, -0x1, RZ ;  /* 0xffffffff0b0a0810 */ /* 0x000fc80007ffe0ff */
[----:B------:R-:W-:-:S05]  /*0480*/  VIMNMX R13, PT, PT, R13, R10, !PT ;  /* 0x0000000a0d0d7248 */ /* 0x000fca0007fe0100 */
[----:B------:R-:W-:Y:S01]  /*0490*/  STG.E desc[UR4][R2.64], R13 ;  /* 0x0000000d02007986 */ /* 0x000fe2000c101904 */
[----:B------:R-:W-:Y:S05]  /*04a0*/  EXIT ;  /* 0x000000000000794d */ /* 0x000fea0003800000 */
.L_x_6:
[----:B------:R-:W-:-:S00]  /*04b0*/  BRA `(.L_x_6) ;  /* 0xfffffffc00fc7947 */ /* 0x000fc0000383ffff */
[----:B------:R-:W-:-:S00]  /*04c0*/  NOP ;  /* 0x0000000000007918 */ /* 0x000fc00000000000 */
        /* <DEDUP_REMOVED lines=11> */
.L_x_7:


//--------------------- .nv.shared.reserved.0     --------------------------
	.section	.nv.shared.reserved.0,"aw",@nobits
	.weak		__nv_reservedSMEM_offset_0_alias
	.size		__nv_reservedSMEM_offset_0_alias, 0, 64
	.other		__nv_reservedSMEM_offset_0_alias,@"STO_CUDA_RESERVED_SHARED STV_DEFAULT"
__nv_reservedSMEM_offset_0_alias:
	.zero		0
	.zero		64


//--------------------- .nv.constant0._Z14nw_gpu0_kernelPhS_Pijjj --------------------------
	.section	.nv.constant0._Z14nw_gpu0_kernelPhS_Pijjj,"a",@progbits
	.sectionflags	@""
	.align	4
.nv.constant0._Z14nw_gpu0_kernelPhS_Pijjj:
	.zero		932


//--------------------- SYMBOLS --------------------------

	.type		.nv.reservedSmem.offset0,@object
	.size		.nv.reservedSmem.offset0,0x4
